//
// Generated by NVIDIA NVVM Compiler
//
// Compiler Build ID: CL-36424714
// Cuda compilation tools, release 13.0, V13.0.88
// Based on NVVM 20.0.0
//

.version 9.0
.target sm_100
.address_size 64

	// .globl	_Z4testRKN18cooperative_groups4__v112thread_blockE
.global .align 1 .b8 _ZN34_INTERNAL_438f23c3_4_k_cu_96cbf4664cuda3std3__436_GLOBAL__N__438f23c3_4_k_cu_96cbf4666ignoreE[1];
.global .align 1 .b8 _ZN34_INTERNAL_438f23c3_4_k_cu_96cbf4664cuda3std3__45__cpo5beginE[1];
.global .align 1 .b8 _ZN34_INTERNAL_438f23c3_4_k_cu_96cbf4664cuda3std3__45__cpo3endE[1];
.global .align 1 .b8 _ZN34_INTERNAL_438f23c3_4_k_cu_96cbf4664cuda3std3__45__cpo6cbeginE[1];
.global .align 1 .b8 _ZN34_INTERNAL_438f23c3_4_k_cu_96cbf4664cuda3std3__45__cpo4cendE[1];
.global .align 1 .b8 _ZN34_INTERNAL_438f23c3_4_k_cu_96cbf4664cuda3std3__419piecewise_constructE[1];
.global .align 1 .b8 _ZN34_INTERNAL_438f23c3_4_k_cu_96cbf4664cuda3std3__48in_placeE[1];
.global .align 1 .b8 _ZN34_INTERNAL_438f23c3_4_k_cu_96cbf4664cuda3std6ranges3__45__cpo4swapE[1];
.global .align 1 .b8 _ZN34_INTERNAL_438f23c3_4_k_cu_96cbf4664cuda3std6ranges3__45__cpo9iter_moveE[1];
.global .align 1 .b8 _ZN34_INTERNAL_438f23c3_4_k_cu_96cbf4664cuda3std6ranges3__45__cpo7advanceE[1];

.visible .entry _Z4testRKN18cooperative_groups4__v112thread_blockE(
	.param .u64 .ptr .align 1 _Z4testRKN18cooperative_groups4__v112thread_blockE_param_0
)
{



}


// ===== COMPILED SASS (sm_100) =====

	.target	sm_100

	.elftype	@"ET_EXEC"


//--------------------- .note.nv.tkinfo           --------------------------
	.section	.note.nv.tkinfo,"",@"SHT_NOTE"
	.sectionflags	@"SHF_NOTE_NV_TKINFO"
	.tkinfo
        /*0018*/ 	.word	0x00000002
        /*0030*/ 	.string	""
        /*0030*/ 	.string	"ptxas"
        /*0030*/ 	.string	"Cuda compilation tools, release 13.0, V13.0.88"
        /*0030*/ 	.string	"Build cuda_13.0.r13.0/compiler.36424714_0"
        /*0030*/ 	.string	"-arch sm_100 -m 64 "



//--------------------- .note.nv.cuinfo           --------------------------
	.section	.note.nv.cuinfo,"",@"SHT_NOTE"
	.sectionflags	@"SHF_NOTE_NV_CUINFO"
        /*0018*/ 	.short	0x0002
        /*001a*/ 	.short	0x0064
        /*001c*/ 	.short	0x0082
	.zero		2


//--------------------- .nv.info                  --------------------------
	.section	.nv.info,"",@"SHT_CUDA_INFO"
	.align	4


	//----- nvinfo : EIATTR_REGCOUNT
	.align		4
        /*0000*/ 	.byte	0x04, 0x2f
        /*0002*/ 	.short	(.L_11 - .L_10)
	.align		4
.L_10:
        /*0004*/ 	.word	index@(_Z4testRKN18cooperative_groups4__v112thread_blockE)
        /*0008*/ 	.word	0x00000004


	//----- nvinfo : EIATTR_FRAME_SIZE
	.align		4
.L_11:
        /*000c*/ 	.byte	0x04, 0x11
        /*000e*/ 	.short	(.L_13 - .L_12)
	.align		4
.L_12:
        /*0010*/ 	.word	index@(_Z4testRKN18cooperative_groups4__v112thread_blockE)
        /*0014*/ 	.word	0x00000000


	//----- nvinfo : EIATTR_MIN_STACK_SIZE
	.align		4
.L_13:
        /*0018*/ 	.byte	0x04, 0x12
        /*001a*/ 	.short	(.L_15 - .L_14)
	.align		4
.L_14:
        /*001c*/ 	.word	index@(_Z4testRKN18cooperative_groups4__v112thread_blockE)
        /*0020*/ 	.word	0x00000000
.L_15:


//--------------------- .nv.compat                --------------------------
	.section	.nv.compat,"",@"SHT_CUDA_COMPAT_INFO"
	.align	4
        /*0000*/ 	.byte	0x02, 0x09, 0x00, 0x00, 0x02, 0x02, 0x01, 0x00, 0x02, 0x05, 0x05, 0x00, 0x03, 0x07, 0x01, 0x01
        /*0010*/ 	.byte	0x02, 0x03, 0x00, 0x00, 0x02, 0x06, 0x01, 0x00, 0x04, 0x0b, 0x08, 0x00, 0x09, 0x00, 0x00, 0x00
        /*0020*/ 	.byte	0x00, 0x00, 0x00, 0x00


//--------------------- .nv.info._Z4testRKN18cooperative_groups4__v112thread_blockE --------------------------
	.section	.nv.info._Z4testRKN18cooperative_groups4__v112thread_blockE,"",@"SHT_CUDA_INFO"
	.sectionflags	@""
	.align	4


	//----- nvinfo : EIATTR_CUDA_API_VERSION
	.align		4
        /*0000*/ 	.byte	0x04, 0x37
        /*0002*/ 	.short	(.L_17 - .L_16)
.L_16:
        /*0004*/ 	.word	0x00000082


	//----- nvinfo : EIATTR_KPARAM_INFO
	.align		4
.L_17:
        /*0008*/ 	.byte	0x04, 0x17
        /*000a*/ 	.short	(.L_19 - .L_18)
.L_18:
        /*000c*/ 	.word	0x00000000
        /*0010*/ 	.short	0x0000
        /*0012*/ 	.short	0x0000
        /*0014*/ 	.byte	0x00, 0xf5, 0x21, 0x00


	//----- nvinfo : EIATTR_SPARSE_MMA_MASK
	.align		4
.L_19:
        /*0018*/ 	.byte	0x03, 0x50
        /*001a*/ 	.short	0x0000


	//----- nvinfo : EIATTR_MAXREG_COUNT
	.align		4
        /*001c*/ 	.byte	0x03, 0x1b
        /*001e*/ 	.short	0x00ff


	//----- nvinfo : EIATTR_MERCURY_ISA_VERSION
	.align		4
        /*0020*/ 	.byte	0x03, 0x5f
        /*0022*/ 	.short	0x0101


	//----- nvinfo : EIATTR_VRC_CTA_INIT_COUNT
	.align		4
        /*0024*/ 	.byte	0x02, 0x4a
	.zero		1
	.zero		1


	//----- nvinfo : EIATTR_EXIT_INSTR_OFFSETS
	.align		4
        /*0028*/ 	.byte	0x04, 0x1c
        /*002a*/ 	.short	(.L_21 - .L_20)


	//   ....[0]....
.L_20:
        /*002c*/ 	.word	0x00000010


	//----- nvinfo : EIATTR_CBANK_PARAM_SIZE
	.align		4
.L_21:
        /*0030*/ 	.byte	0x03, 0x19
        /*0032*/ 	.short	0x0008


	//----- nvinfo : EIATTR_PARAM_CBANK
	.align		4
        /*0034*/ 	.byte	0x04, 0x0a
        /*0036*/ 	.short	(.L_23 - .L_22)
	.align		4
.L_22:
        /*0038*/ 	.word	index@(.nv.constant0._Z4testRKN18cooperative_groups4__v112thread_blockE)
        /*003c*/ 	.short	0x0380
        /*003e*/ 	.short	0x0008


	//----- nvinfo : EIATTR_SW_WAR
	.align		4
.L_23:
        /*0040*/ 	.byte	0x04, 0x36
        /*0042*/ 	.short	(.L_25 - .L_24)
.L_24:
        /*0044*/ 	.word	0x00000008
.L_25:


//--------------------- .nv.callgraph             --------------------------
	.section	.nv.callgraph,"",@"SHT_CUDA_CALLGRAPH"
	.align	4
	.sectionentsize	8
	.align		4
        /*0000*/ 	.word	0x00000000
	.align		4
        /*0004*/ 	.word	0xffffffff
	.align		4
        /*0008*/ 	.word	0x00000000
	.align		4
        /*000c*/ 	.word	0xfffffffe
	.align		4
        /*0010*/ 	.word	0x00000000
	.align		4
        /*0014*/ 	.word	0xfffffffd
	.align		4
        /*0018*/ 	.word	0x00000000
	.align		4
        /*001c*/ 	.word	0xfffffffc


//--------------------- .nv.constant4             --------------------------
	.section	.nv.constant4,"a",@progbits
	.align	8
	.align		8
.nv.constant4:
        /*0000*/ 	.dword	_ZN34_INTERNAL_438f23c3_4_k_cu_96cbf4664cuda3std3__436_GLOBAL__N__438f23c3_4_k_cu_96cbf4666ignoreE
	.align		8
        /*0008*/ 	.dword	_ZN34_INTERNAL_438f23c3_4_k_cu_96cbf4664cuda3std3__45__cpo5beginE
	.align		8
        /*0010*/ 	.dword	_ZN34_INTERNAL_438f23c3_4_k_cu_96cbf4664cuda3std3__45__cpo3endE
	.align		8
        /*0018*/ 	.dword	_ZN34_INTERNAL_438f23c3_4_k_cu_96cbf4664cuda3std3__45__cpo6cbeginE
	.align		8
        /*0020*/ 	.dword	_ZN34_INTERNAL_438f23c3_4_k_cu_96cbf4664cuda3std3__45__cpo4cendE
	.align		8
        /*0028*/ 	.dword	_ZN34_INTERNAL_438f23c3_4_k_cu_96cbf4664cuda3std3__419piecewise_constructE
	.align		8
        /*0030*/ 	.dword	_ZN34_INTERNAL_438f23c3_4_k_cu_96cbf4664cuda3std3__48in_placeE
	.align		8
        /*0038*/ 	.dword	_ZN34_INTERNAL_438f23c3_4_k_cu_96cbf4664cuda3std6ranges3__45__cpo4swapE
	.align		8
        /*0040*/ 	.dword	_ZN34_INTERNAL_438f23c3_4_k_cu_96cbf4664cuda3std6ranges3__45__cpo9iter_moveE
	.align		8
        /*0048*/ 	.dword	_ZN34_INTERNAL_438f23c3_4_k_cu_96cbf4664cuda3std6ranges3__45__cpo7advanceE


//--------------------- .text._Z4testRKN18cooperative_groups4__v112thread_blockE --------------------------
	.section	.text._Z4testRKN18cooperative_groups4__v112thread_blockE,"ax",@progbits
	.align	128
        .global         _Z4testRKN18cooperative_groups4__v112thread_blockE
        .type           _Z4testRKN18cooperative_groups4__v112thread_blockE,@function
        .size           _Z4testRKN18cooperative_groups4__v112thread_blockE,(.L_x_1 - _Z4testRKN18cooperative_groups4__v112thread_blockE)
        .other          _Z4testRKN18cooperative_groups4__v112thread_blockE,@"STO_CUDA_ENTRY STV_DEFAULT"
_Z4testRKN18cooperative_groups4__v112thread_blockE:
.text._Z4testRKN18cooperative_groups4__v112thread_blockE:
[----:B------:R-:W-:Y:S01]  /*0000*/  LDC R1, c[0x0][0x37c] ;  /* 0x0000df00ff017b82 */ /* 0x000fe20000000800 */
[----:B------:R-:W-:Y:S05]  /*0010*/  EXIT ;  /* 0x000000000000794d */ /* 0x000fea0003800000 */
.L_x_0:
[----:B------:R-:W-:-:S00]  /*0020*/  BRA `(.L_x_0) ;  /* 0xfffffffc00fc7947 */ /* 0x000fc0000383ffff */
[----:B------:R-:W-:-:S00]  /*0030*/  NOP ;  /* 0x0000000000007918 */ /* 0x000fc00000000000 */
        /* <DEDUP_REMOVED lines=12> */
.L_x_1:


//--------------------- .nv.shared.reserved.0     --------------------------
	.section	.nv.shared.reserved.0,"aw",@nobits
	.weak		__nv_reservedSMEM_offset_0_alias
	.size		__nv_reservedSMEM_offset_0_alias, 0, 64
	.other		__nv_reservedSMEM_offset_0_alias,@"STO_CUDA_RESERVED_SHARED STV_DEFAULT"
__nv_reservedSMEM_offset_0_alias:
	.zero		0
	.zero		64


//--------------------- .nv.global                --------------------------
	.section	.nv.global,"aw",@nobits
.nv.global:
	.type		_ZN34_INTERNAL_438f23c3_4_k_cu_96cbf4664cuda3std6ranges3__45__cpo9iter_moveE,@object
	.size		_ZN34_INTERNAL_438f23c3_4_k_cu_96cbf4664cuda3std6ranges3__45__cpo9iter_moveE,(_ZN34_INTERNAL_438f23c3_4_k_cu_96cbf4664cuda3std3__436_GLOBAL__N__438f23c3_4_k_cu_96cbf4666ignoreE - _ZN34_INTERNAL_438f23c3_4_k_cu_96cbf4664cuda3std6ranges3__45__cpo9iter_moveE)
_ZN34_INTERNAL_438f23c3_4_k_cu_96cbf4664cuda3std6ranges3__45__cpo9iter_moveE:
	.zero		1
	.type		_ZN34_INTERNAL_438f23c3_4_k_cu_96cbf4664cuda3std3__436_GLOBAL__N__438f23c3_4_k_cu_96cbf4666ignoreE,@object
	.size		_ZN34_INTERNAL_438f23c3_4_k_cu_96cbf4664cuda3std3__436_GLOBAL__N__438f23c3_4_k_cu_96cbf4666ignoreE,(_ZN34_INTERNAL_438f23c3_4_k_cu_96cbf4664cuda3std3__45__cpo4cendE - _ZN34_INTERNAL_438f23c3_4_k_cu_96cbf4664cuda3std3__436_GLOBAL__N__438f23c3_4_k_cu_96cbf4666ignoreE)
_ZN34_INTERNAL_438f23c3_4_k_cu_96cbf4664cuda3std3__436_GLOBAL__N__438f23c3_4_k_cu_96cbf4666ignoreE:
	.zero		1
	.type		_ZN34_INTERNAL_438f23c3_4_k_cu_96cbf4664cuda3std3__45__cpo4cendE,@object
	.size		_ZN34_INTERNAL_438f23c3_4_k_cu_96cbf4664cuda3std3__45__cpo4cendE,(_ZN34_INTERNAL_438f23c3_4_k_cu_96cbf4664cuda3std3__45__cpo3endE - _ZN34_INTERNAL_438f23c3_4_k_cu_96cbf4664cuda3std3__45__cpo4cendE)
_ZN34_INTERNAL_438f23c3_4_k_cu_96cbf4664cuda3std3__45__cpo4cendE:
	.zero		1
	.type		_ZN34_INTERNAL_438f23c3_4_k_cu_96cbf4664cuda3std3__45__cpo3endE,@object
	.size		_ZN34_INTERNAL_438f23c3_4_k_cu_96cbf4664cuda3std3__45__cpo3endE,(_ZN34_INTERNAL_438f23c3_4_k_cu_96cbf4664cuda3std3__48in_placeE - _ZN34_INTERNAL_438f23c3_4_k_cu_96cbf4664cuda3std3__45__cpo3endE)
_ZN34_INTERNAL_438f23c3_4_k_cu_96cbf4664cuda3std3__45__cpo3endE:
	.zero		1
	.type		_ZN34_INTERNAL_438f23c3_4_k_cu_96cbf4664cuda3std3__48in_placeE,@object
	.size		_ZN34_INTERNAL_438f23c3_4_k_cu_96cbf4664cuda3std3__48in_placeE,(_ZN34_INTERNAL_438f23c3_4_k_cu_96cbf4664cuda3std6ranges3__45__cpo7advanceE - _ZN34_INTERNAL_438f23c3_4_k_cu_96cbf4664cuda3std3__48in_placeE)
_ZN34_INTERNAL_438f23c3_4_k_cu_96cbf4664cuda3std3__48in_placeE:
	.zero		1
	.type		_ZN34_INTERNAL_438f23c3_4_k_cu_96cbf4664cuda3std6ranges3__45__cpo7advanceE,@object
	.size		_ZN34_INTERNAL_438f23c3_4_k_cu_96cbf4664cuda3std6ranges3__45__cpo7advanceE,(_ZN34_INTERNAL_438f23c3_4_k_cu_96cbf4664cuda3std3__45__cpo5beginE - _ZN34_INTERNAL_438f23c3_4_k_cu_96cbf4664cuda3std6ranges3__45__cpo7advanceE)
_ZN34_INTERNAL_438f23c3_4_k_cu_96cbf4664cuda3std6ranges3__45__cpo7advanceE:
	.zero		1
	.type		_ZN34_INTERNAL_438f23c3_4_k_cu_96cbf4664cuda3std3__45__cpo5beginE,@object
	.size		_ZN34_INTERNAL_438f23c3_4_k_cu_96cbf4664cuda3std3__45__cpo5beginE,(_ZN34_INTERNAL_438f23c3_4_k_cu_96cbf4664cuda3std3__419piecewise_constructE - _ZN34_INTERNAL_438f23c3_4_k_cu_96cbf4664cuda3std3__45__cpo5beginE)
_ZN34_INTERNAL_438f23c3_4_k_cu_96cbf4664cuda3std3__45__cpo5beginE:
	.zero		1
	.type		_ZN34_INTERNAL_438f23c3_4_k_cu_96cbf4664cuda3std3__419piecewise_constructE,@object
	.size		_ZN34_INTERNAL_438f23c3_4_k_cu_96cbf4664cuda3std3__419piecewise_constructE,(_ZN34_INTERNAL_438f23c3_4_k_cu_96cbf4664cuda3std3__45__cpo6cbeginE - _ZN34_INTERNAL_438f23c3_4_k_cu_96cbf4664cuda3std3__419piecewise_constructE)
_ZN34_INTERNAL_438f23c3_4_k_cu_96cbf4664cuda3std3__419piecewise_constructE:
	.zero		1
	.type		_ZN34_INTERNAL_438f23c3_4_k_cu_96cbf4664cuda3std3__45__cpo6cbeginE,@object
	.size		_ZN34_INTERNAL_438f23c3_4_k_cu_96cbf4664cuda3std3__45__cpo6cbeginE,(_ZN34_INTERNAL_438f23c3_4_k_cu_96cbf4664cuda3std6ranges3__45__cpo4swapE - _ZN34_INTERNAL_438f23c3_4_k_cu_96cbf4664cuda3std3__45__cpo6cbeginE)
_ZN34_INTERNAL_438f23c3_4_k_cu_96cbf4664cuda3std3__45__cpo6cbeginE:
	.zero		1
	.type		_ZN34_INTERNAL_438f23c3_4_k_cu_96cbf4664cuda3std6ranges3__45__cpo4swapE,@object
	.size		_ZN34_INTERNAL_438f23c3_4_k_cu_96cbf4664cuda3std6ranges3__45__cpo4swapE,(.L_7 - _ZN34_INTERNAL_438f23c3_4_k_cu_96cbf4664cuda3std6ranges3__45__cpo4swapE)
_ZN34_INTERNAL_438f23c3_4_k_cu_96cbf4664cuda3std6ranges3__45__cpo4swapE:
	.zero		1
.L_7:


//--------------------- .nv.constant0._Z4testRKN18cooperative_groups4__v112thread_blockE --------------------------
	.section	.nv.constant0._Z4testRKN18cooperative_groups4__v112thread_blockE,"a",@progbits
	.sectionflags	@""
	.align	4
.nv.constant0._Z4testRKN18cooperative_groups4__v112thread_blockE:
	.zero		904


//--------------------- SYMBOLS --------------------------

	.type		.nv.reservedSmem.offset0,@object
	.size		.nv.reservedSmem.offset0,0x4
